	.headerflags	@"EF_CUDA_TEXMODE_UNIFIED EF_CUDA_64BIT_ADDRESS EF_CUDA_ACCELERATORS EF_CUDA_SM90 EF_CUDA_VIRTUAL_SM(EF_CUDA_SM90)"
	.elftype	@"ET_EXEC"


//--------------------- .nv.info                  --------------------------
	.section	.nv.info,"",@"SHT_CUDA_INFO"
	.align	4


	//----- nvinfo : EIATTR_REGCOUNT
	.align		4
        /*0000*/ 	.byte	0x04, 0x2f
        /*0002*/ 	.short	(.L_1 - .L_0)
	.align		4
.L_0:
        /*0004*/ 	.word	index@(triton_poi_fused_clone_2)
        /*0008*/ 	.word	0x00000010


	//----- nvinfo : EIATTR_MIN_STACK_SIZE
	.align		4
.L_1:
        /*000c*/ 	.byte	0x04, 0x12
        /*000e*/ 	.short	(.L_3 - .L_2)
	.align		4
.L_2:
        /*0010*/ 	.word	index@(triton_poi_fused_clone_2)
        /*0014*/ 	.word	0x00000000


	//----- nvinfo : EIATTR_FRAME_SIZE
	.align		4
.L_3:
        /*0018*/ 	.byte	0x04, 0x11
        /*001a*/ 	.short	(.L_5 - .L_4)
	.align		4
.L_4:
        /*001c*/ 	.word	index@(triton_poi_fused_clone_2)
        /*0020*/ 	.word	0x00000000


	//----- nvinfo : EIATTR_MIN_STACK_SIZE
	.align		4
.L_5:
        /*0024*/ 	.byte	0x04, 0x12
        /*0026*/ 	.short	(.L_7 - .L_6)
	.align		4
.L_6:
        /*0028*/ 	.word	index@(triton_poi_fused_clone_2)
        /*002c*/ 	.word	0x00000000
.L_7:


//--------------------- .nv.info.triton_poi_fused_clone_2 --------------------------
	.section	.nv.info.triton_poi_fused_clone_2,"",@"SHT_CUDA_INFO"
	.sectionflags	@""
	.align	4


	//----- nvinfo : EIATTR_CUDA_API_VERSION
	.align		4
        /*0000*/ 	.byte	0x04, 0x37
        /*0002*/ 	.short	(.L_9 - .L_8)
.L_8:
        /*0004*/ 	.word	0x0000007c


	//----- nvinfo : EIATTR_KPARAM_INFO
	.align		4
.L_9:
        /*0008*/ 	.byte	0x04, 0x17
        /*000a*/ 	.short	(.L_11 - .L_10)
.L_10:
        /*000c*/ 	.word	0x00000000
        /*0010*/ 	.short	0x0004
        /*0012*/ 	.short	0x001c
        /*0014*/ 	.byte	0x00, 0xf0, 0x11, 0x00


	//----- nvinfo : EIATTR_KPARAM_INFO
	.align		4
.L_11:
        /*0018*/ 	.byte	0x04, 0x17
        /*001a*/ 	.short	(.L_13 - .L_12)
.L_12:
        /*001c*/ 	.word	0x00000000
        /*0020*/ 	.short	0x0003
        /*0022*/ 	.short	0x0018
        /*0024*/ 	.byte	0x00, 0xf0, 0x11, 0x00


	//----- nvinfo : EIATTR_KPARAM_INFO
	.align		4
.L_13:
        /*0028*/ 	.byte	0x04, 0x17
        /*002a*/ 	.short	(.L_15 - .L_14)
.L_14:
        /*002c*/ 	.word	0x00000000
        /*0030*/ 	.short	0x0002
        /*0032*/ 	.short	0x0010
        /*0034*/ 	.byte	0x00, 0xf4, 0x21, 0x00


	//----- nvinfo : EIATTR_KPARAM_INFO
	.align		4
.L_15:
        /*0038*/ 	.byte	0x04, 0x17
        /*003a*/ 	.short	(.L_17 - .L_16)
.L_16:
        /*003c*/ 	.word	0x00000000
        /*0040*/ 	.short	0x0001
        /*0042*/ 	.short	0x0008
        /*0044*/ 	.byte	0x00, 0xf4, 0x21, 0x00


	//----- nvinfo : EIATTR_KPARAM_INFO
	.align		4
.L_17:
        /*0048*/ 	.byte	0x04, 0x17
        /*004a*/ 	.short	(.L_19 - .L_18)
.L_18:
        /*004c*/ 	.word	0x00000000
        /*0050*/ 	.short	0x0000
        /*0052*/ 	.short	0x0000
        /*0054*/ 	.byte	0x00, 0xf4, 0x21, 0x00


	//----- nvinfo : EIATTR_SPARSE_MMA_MASK
	.align		4
.L_19:
        /*0058*/ 	.byte	0x03, 0x50
        /*005a*/ 	.short	0x0000


	//----- nvinfo : EIATTR_MAXREG_COUNT
	.align		4
        /*005c*/ 	.byte	0x03, 0x1b
        /*005e*/ 	.short	0x00ff


	//----- nvinfo : EIATTR_EXIT_INSTR_OFFSETS
	.align		4
        /*0060*/ 	.byte	0x04, 0x1c
        /*0062*/ 	.short	(.L_21 - .L_20)


	//   ....[0]....
.L_20:
        /*0064*/ 	.word	0x00000320


	//   ....[1]....
        /*0068*/ 	.word	0x00000380


	//----- nvinfo : EIATTR_REQNTID
	.align		4
.L_21:
        /*006c*/ 	.byte	0x04, 0x10
        /*006e*/ 	.short	(.L_23 - .L_22)
.L_22:
        /*0070*/ 	.word	0x00000020
        /*0074*/ 	.word	0x00000001
        /*0078*/ 	.word	0x00000001


	//----- nvinfo : EIATTR_CBANK_PARAM_SIZE
	.align		4
.L_23:
        /*007c*/ 	.byte	0x03, 0x19
        /*007e*/ 	.short	0x0020


	//----- nvinfo : EIATTR_PARAM_CBANK
	.align		4
        /*0080*/ 	.byte	0x04, 0x0a
        /*0082*/ 	.short	(.L_25 - .L_24)
	.align		4
.L_24:
        /*0084*/ 	.word	index@(.nv.constant0.triton_poi_fused_clone_2)
        /*0088*/ 	.short	0x0210
        /*008a*/ 	.short	0x0020


	//----- nvinfo : EIATTR_SW_WAR
	.align		4
.L_25:
        /*008c*/ 	.byte	0x04, 0x36
        /*008e*/ 	.short	(.L_27 - .L_26)
.L_26:
        /*0090*/ 	.word	0x00000008
.L_27:


//--------------------- .nv.callgraph             --------------------------
	.section	.nv.callgraph,"",@"SHT_CUDA_CALLGRAPH"
	.align	4
	.sectionentsize	8
	.align		4
        /*0000*/ 	.word	0x00000000
	.align		4
        /*0004*/ 	.word	0xffffffff
	.align		4
        /*0008*/ 	.word	0x00000000
	.align		4
        /*000c*/ 	.word	0xfffffffe
	.align		4
        /*0010*/ 	.word	0x00000000
	.align		4
        /*0014*/ 	.word	0xfffffffd
	.align		4
        /*0018*/ 	.word	0x00000000
	.align		4
        /*001c*/ 	.word	0xfffffffc


//--------------------- .text.triton_poi_fused_clone_2 --------------------------
	.section	.text.triton_poi_fused_clone_2,"ax",@progbits
	.sectionflags	@"SHF_BARRIERS=1"
	.align	128
        .global         triton_poi_fused_clone_2
        .type           triton_poi_fused_clone_2,@function
        .size           triton_poi_fused_clone_2,(.L_x_1 - triton_poi_fused_clone_2)
        .other          triton_poi_fused_clone_2,@"STO_CUDA_ENTRY STV_DEFAULT"
triton_poi_fused_clone_2:
.text.triton_poi_fused_clone_2:
[----:B------:R-:W0:Y:S02]  /*0000*/  LDC R1, c[0x0][0x28] ;  /* 0x00000a00ff017b82 */ /* 0x000e240000000800 */
[----:B------:R-:W1:Y:S01]  /*0010*/  S2R R0, SR_CTAID.Y ;  /* 0x0000000000007919 */ /* 0x000e620000002600 */
[----:B------:R-:W2:Y:S01]  /*0020*/  LDC.64 R4, c[0x0][0x218] ;  /* 0x00008600ff047b82 */ /* 0x000ea20000000a00 */
[----:B------:R-:W-:Y:S01]  /*0030*/  ULDC.64 UR6, c[0x0][0x208] ;  /* 0x0000820000067ab9 */ /* 0x000fe20000000a00 */
[----:B------:R-:W3:Y:S01]  /*0040*/  S2R R13, SR_TID.X ;  /* 0x00000000000d7919 */ /* 0x000ee20000002100 */
[----:B------:R-:W4:Y:S05]  /*0050*/  S2R R8, SR_CTAID.X ;  /* 0x0000000000087919 */ /* 0x000f2a0000002500 */
[----:B------:R-:W5:Y:S01]  /*0060*/  LDC.64 R2, c[0x0][0x210] ;  /* 0x00008400ff027b82 */ /* 0x000f620000000a00 */
[----:B-1----:R-:W-:Y:S01]  /*0070*/  IMAD.SHL.U32 R0, R0, 0x8, RZ ;  /* 0x0000000800007824 */ /* 0x002fe200078e00ff */
[----:B---3--:R-:W-:-:S04]  /*0080*/  SHF.R.U32.HI R9, RZ, 0x3, R13 ;  /* 0x00000003ff097819 */ /* 0x008fc8000001160d */
[----:B------:R-:W-:Y:S01]  /*0090*/  LOP3.LUT R6, R0, 0x7, R13, 0xf8, !PT ;  /* 0x0000000700067812 */ /* 0x000fe200078ef80d */
[----:B----4-:R-:W-:Y:S01]  /*00a0*/  IMAD.SHL.U32 R8, R8, 0x4, RZ ;  /* 0x0000000408087824 */ /* 0x010fe200078e00ff */
[----:B------:R-:W-:Y:S02]  /*00b0*/  SGXT.U32 R9, R9, 0x2 ;  /* 0x000000020909781a */ /* 0x000fe40000000000 */
[----:B------:R-:W-:Y:S02]  /*00c0*/  SHF.R.S32.HI R7, RZ, 0x1f, R6 ;  /* 0x0000001fff077819 */ /* 0x000fe40000011406 */
[----:B------:R-:W-:Y:S02]  /*00d0*/  ISETP.GE.AND P1, PT, R6, 0x10, PT ;  /* 0x000000100600780c */ /* 0x000fe40003f26270 */
[----:B------:R-:W-:Y:S02]  /*00e0*/  LEA.HI R10, R7, R6, RZ, 0x2 ;  /* 0x00000006070a7211 */ /* 0x000fe400078f10ff */
[----:B------:R-:W-:-:S02]  /*00f0*/  LOP3.LUT R7, R8, R9, RZ, 0xfc, !PT ;  /* 0x0000000908077212 */ /* 0x000fc400078efcff */
[----:B------:R-:W-:Y:S02]  /*0100*/  LOP3.LUT R11, R10, 0xfffffffc, RZ, 0xc0, !PT ;  /* 0xfffffffc0a0b7812 */ /* 0x000fe400078ec0ff */
[C---:B------:R-:W-:Y:S02]  /*0110*/  ISETP.GE.AND P0, PT, R7.reuse, 0x4, PT ;  /* 0x000000040700780c */ /* 0x040fe40003f06270 */
[C---:B------:R-:W-:Y:S02]  /*0120*/  IADD3 R11, R6.reuse, 0x8, -R11 ;  /* 0x00000008060b7810 */ /* 0x040fe40007ffe80b */
[----:B------:R-:W-:Y:S02]  /*0130*/  SHF.R.S32.HI R10, RZ, 0x2, R10 ;  /* 0x00000002ff0a7819 */ /* 0x000fe4000001140a */
[----:B------:R-:W-:Y:S01]  /*0140*/  ISETP.LT.AND P0, PT, R6, 0x10, !P0 ;  /* 0x000000100600780c */ /* 0x000fe20004701270 */
[----:B------:R-:W-:Y:S02]  /*0150*/  IMAD R7, R7, 0xc, R11 ;  /* 0x0000000c07077824 */ /* 0x000fe400078e020b */
[----:B--2---:R-:W-:-:S04]  /*0160*/  IMAD.WIDE.U32 R4, R11, 0x4, R4 ;  /* 0x000000040b047825 */ /* 0x004fc800078e0004 */
[----:B------:R-:W-:Y:S02]  /*0170*/  IMAD R7, R10, 0x30, R7 ;  /* 0x000000300a077824 */ /* 0x000fe400078e0207 */
[----:B------:R-:W-:Y:S02]  /*0180*/  IMAD.MOV.U32 R11, RZ, RZ, RZ ;  /* 0x000000ffff0b7224 */ /* 0x000fe400078e00ff */
[----:B------:R-:W-:Y:S02]  /*0190*/  IMAD.MOV.U32 R6, RZ, RZ, RZ ;  /* 0x000000ffff067224 */ /* 0x000fe400078e00ff */
[----:B-----5:R-:W-:Y:S02]  /*01a0*/  IMAD.WIDE R2, R7, 0x4, R2 ;  /* 0x0000000407027825 */ /* 0x020fe400078e0202 */
[----:B------:R-:W2:Y:S04]  /*01b0*/  @!P1 LDG.E.EL R11, desc[UR6][R4.64] ;  /* 0x00000006040b9981 */ /* 0x000ea8000c2e1900 */
[----:B------:R1:W2:Y:S01]  /*01c0*/  @P0 LDG.E.EL R6, desc[UR6][R2.64] ;  /* 0x0000000602060981 */ /* 0x0002a2000c2e1900 */
[----:B------:R-:W3:Y:S01]  /*01d0*/  S2UR UR5, SR_CgaCtaId ;  /* 0x00000000000579c3 */ /* 0x000ee20000008800 */
[----:B------:R-:W-:Y:S01]  /*01e0*/  IMAD.SHL.U32 R7, R13, 0x4, RZ ;  /* 0x000000040d077824 */ /* 0x000fe200078e00ff */
[----:B------:R-:W-:Y:S01]  /*01f0*/  UMOV UR4, 0x400 ;  /* 0x0000040000047882 */ /* 0x000fe20000000000 */
[----:B------:R-:W-:-:S02]  /*0200*/  SHF.R.U32.HI R12, RZ, 0x2, R13 ;  /* 0x00000002ff0c7819 */ /* 0x000fc4000001160d */
[----:B------:R-:W-:Y:S02]  /*0210*/  LOP3.LUT R8, R8, 0x3, R13, 0xf8, !PT ;  /* 0x0000000308087812 */ /* 0x000fe400078ef80d */
[----:B------:R-:W-:Y:S02]  /*0220*/  LOP3.LUT R10, R7, 0x1c, RZ, 0xc0, !PT ;  /* 0x0000001c070a7812 */ /* 0x000fe400078ec0ff */
[----:B------:R-:W-:Y:S02]  /*0230*/  SGXT.U32 R7, R12, 0x3 ;  /* 0x000000030c07781a */ /* 0x000fe40000000000 */
[----:B------:R-:W-:Y:S02]  /*0240*/  LOP3.LUT R9, R10, R9, RZ, 0xfc, !PT ;  /* 0x000000090a097212 */ /* 0x000fe400078efcff */
[----:B------:R-:W-:Y:S02]  /*0250*/  LOP3.LUT R7, R0, R7, RZ, 0xfc, !PT ;  /* 0x0000000700077212 */ /* 0x000fe400078efcff */
[----:B------:R-:W-:-:S02]  /*0260*/  ISETP.GE.AND P0, PT, R8, 0x4, PT ;  /* 0x000000040800780c */ /* 0x000fc40003f06270 */
[----:B-1----:R-:W-:Y:S02]  /*0270*/  LOP3.LUT R2, R13, 0x1c, RZ, 0xc0, !PT ;  /* 0x0000001c0d027812 */ /* 0x002fe400078ec0ff */
[----:B------:R-:W-:Y:S02]  /*0280*/  ISETP.LT.AND P0, PT, R7, 0x10, !P0 ;  /* 0x000000100700780c */ /* 0x000fe40004701270 */
[----:B------:R-:W-:Y:S01]  /*0290*/  LOP3.LUT R0, R13, 0x1f, RZ, 0xc0, !PT ;  /* 0x0000001f0d007812 */ /* 0x000fe200078ec0ff */
[----:B---3--:R-:W-:-:S06]  /*02a0*/  UPRMT UR4, UR5, 0x654, UR4 ;  /* 0x0000065405047896 */ /* 0x008fcc0008000004 */
[----:B------:R-:W-:Y:S02]  /*02b0*/  VIADD R10, R10, UR4 ;  /* 0x000000040a0a7c36 */ /* 0x000fe40008000000 */
[----:B------:R-:W-:Y:S02]  /*02c0*/  VIADD R3, R2, UR4 ;  /* 0x0000000402037c36 */ /* 0x000fe40008000000 */
[----:B------:R-:W-:Y:S02]  /*02d0*/  IMAD R9, R9, 0x4, R10 ;  /* 0x0000000409097824 */ /* 0x000fe400078e020a */
[----:B------:R-:W-:Y:S02]  /*02e0*/  IMAD R0, R0, 0x4, R3 ;  /* 0x0000000400007824 */ /* 0x000fe400078e0203 */
[----:B--2---:R-:W-:-:S05]  /*02f0*/  FADD R6, R11, R6 ;  /* 0x000000060b067221 */ /* 0x004fca0000000000 */
[----:B------:R1:W-:Y:S01]  /*0300*/  STS [R9], R6 ;  /* 0x0000000609007388 */ /* 0x0003e20000000800 */
[----:B------:R-:W-:Y:S06]  /*0310*/  BAR.SYNC.DEFER_BLOCKING 0x0 ;  /* 0x0000000000007b1d */ /* 0x000fec0000010000 */
[----:B-1----:R-:W-:Y:S05]  /*0320*/  @!P0 EXIT ;  /* 0x000000000000894d */ /* 0x002fea0003800000 */
[----:B------:R-:W0:Y:S01]  /*0330*/  LDS R5, [R0] ;  /* 0x0000000000057984 */ /* 0x000e220000000800 */
[----:B------:R-:W1:Y:S01]  /*0340*/  LDC.64 R2, c[0x0][0x220] ;  /* 0x00008800ff027b82 */ /* 0x000e620000000a00 */
[----:B------:R-:W-:-:S04]  /*0350*/  IMAD R7, R7, 0x4, R8 ;  /* 0x0000000407077824 */ /* 0x000fc800078e0208 */
[----:B-1----:R-:W-:-:S05]  /*0360*/  IMAD.WIDE R2, R7, 0x4, R2 ;  /* 0x0000000407027825 */ /* 0x002fca00078e0202 */
[----:B0-----:R-:W-:Y:S01]  /*0370*/  STG.E desc[UR6][R2.64], R5 ;  /* 0x0000000502007986 */ /* 0x001fe2000c101906 */
[----:B------:R-:W-:Y:S05]  /*0380*/  EXIT ;  /* 0x000000000000794d */ /* 0x000fea0003800000 */
.L_x_0:
[----:B------:R-:W-:-:S00]  /*0390*/  BRA `(.L_x_0) ;  /* 0xfffffffc00fc7947 */ /* 0x000fc0000383ffff */
[----:B------:R-:W-:-:S00]  /*03a0*/  NOP ;  /* 0x0000000000007918 */ /* 0x000fc00000000000 */
        /* <DEDUP_REMOVED lines=13> */
.L_x_1:


//--------------------- .nv.shared.triton_poi_fused_clone_2 --------------------------
	.section	.nv.shared.triton_poi_fused_clone_2,"aw",@nobits
	.sectionflags	@""
	.align	16
	.zero		1024


//--------------------- .nv.constant0.triton_poi_fused_clone_2 --------------------------
	.section	.nv.constant0.triton_poi_fused_clone_2,"a",@progbits
	.sectionflags	@""
	.align	4
.nv.constant0.triton_poi_fused_clone_2:
	.zero		560
